//
// Generated by NVIDIA NVVM Compiler
//
// Compiler Build ID: CL-36424714
// Cuda compilation tools, release 13.0, V13.0.88
// Based on NVVM 20.0.0
//

.version 9.0
.target sm_100
.address_size 64

	// .globl	_Z11init_kernelPii
.extern .shared .align 16 .b8 shared_data[];

.visible .entry _Z11init_kernelPii(
	.param .u64 .ptr .align 1 _Z11init_kernelPii_param_0,
	.param .u32 _Z11init_kernelPii_param_1
)
{
	.reg .b32 	%r<12>;
	.reg .b64 	%rd<15>;

	ld.param.u64 	%rd1, [_Z11init_kernelPii_param_0];
	ld.param.u32 	%r1, [_Z11init_kernelPii_param_1];
	cvta.to.global.u64 	%rd2, %rd1;
	mov.u32 	%r2, %ctaid.x;
	mov.u32 	%r3, %tid.y;
	add.s32 	%r4, %r2, %r3;
	mov.u32 	%r5, %tid.x;
	add.s32 	%r6, %r4, %r5;
	mul.wide.u32 	%rd3, %r6, 1664525;
	add.s64 	%rd4, %rd3, 1013904223;
	mul.hi.u64 	%rd5, %rd4, 6148914691236517206;
	mul.lo.s64 	%rd6, %rd5, 3;
	sub.s64 	%rd7, %rd4, %rd6;
	mov.u32 	%r7, %ctaid.y;
	mul.lo.s32 	%r8, %r1, %r7;
	shr.u32 	%r9, %r8, 2;
	cvt.u64.u32 	%rd8, %r9;
	mov.u32 	%r10, %ntid.x;
	mul.lo.s32 	%r11, %r2, %r10;
	cvt.u64.u32 	%rd9, %r11;
	cvt.u64.u32 	%rd10, %r5;
	add.s64 	%rd11, %rd9, %rd10;
	add.s64 	%rd12, %rd11, %rd8;
	shl.b64 	%rd13, %rd12, 2;
	add.s64 	%rd14, %rd2, %rd13;
	st.global.u32 	[%rd14], %rd7;
	ret;

}
	// .globl	_Z11life_kernelPiS_iiii
.visible .entry _Z11life_kernelPiS_iiii(
	.param .u64 .ptr .align 1 _Z11life_kernelPiS_iiii_param_0,
	.param .u64 .ptr .align 1 _Z11life_kernelPiS_iiii_param_1,
	.param .u32 _Z11life_kernelPiS_iiii_param_2,
	.param .u32 _Z11life_kernelPiS_iiii_param_3,
	.param .u32 _Z11life_kernelPiS_iiii_param_4,
	.param .u32 _Z11life_kernelPiS_iiii_param_5
)
{
	.reg .pred 	%p<30>;
	.reg .b16 	%rs<6>;
	.reg .b32 	%r<117>;
	.reg .b64 	%rd<22>;

	ld.param.u64 	%rd6, [_Z11life_kernelPiS_iiii_param_0];
	ld.param.u64 	%rd5, [_Z11life_kernelPiS_iiii_param_1];
	ld.param.u32 	%r57, [_Z11life_kernelPiS_iiii_param_2];
	ld.param.u32 	%r54, [_Z11life_kernelPiS_iiii_param_3];
	ld.param.s32 	%rd7, [_Z11life_kernelPiS_iiii_param_4];
	ld.param.u32 	%r55, [_Z11life_kernelPiS_iiii_param_5];
	cvta.to.global.u64 	%rd1, %rd6;
	mov.u32 	%r58, %ctaid.x;
	mov.u32 	%r59, %ntid.x;
	mov.u32 	%r60, %tid.x;
	cvt.u16.u32 	%rs1, %r60;
	cvt.u16.u32 	%rs2, %r59;
	div.u16 	%rs3, %rs1, %rs2;
	mul.lo.s16 	%rs4, %rs3, %rs2;
	sub.s16 	%rs5, %rs1, %rs4;
	cvt.u32.u16 	%r61, %rs5;
	mad.lo.s32 	%r1, %r58, %r59, %r61;
	mov.u32 	%r62, %ctaid.y;
	cvt.u32.u16 	%r63, %rs3;
	mad.lo.s32 	%r2, %r55, %r62, %r63;
	rem.s32 	%r64, %r1, %r57;
	rem.s32 	%r65, %r2, %r54;
	cvt.s64.s32 	%rd8, %r65;
	shr.u64 	%rd2, %rd7, 2;
	cvt.s64.s32 	%rd3, %r64;
	mad.lo.s64 	%rd4, %rd2, %rd8, %rd3;
	shl.b64 	%rd9, %rd4, 2;
	add.s64 	%rd10, %rd1, %rd9;
	ld.global.u32 	%r66, [%rd10];
	add.s32 	%r3, %r2, 1;
	mul.lo.s32 	%r67, %r2, %r1;
	add.s32 	%r68, %r67, %r1;
	shl.b32 	%r69, %r68, 2;
	mov.u32 	%r70, shared_data;
	add.s32 	%r4, %r70, %r69;
	st.shared.u32 	[%r4], %r66;
	mov.u32 	%r56, %tid.y;
	shl.b32 	%r71, %r67, 2;
	add.s32 	%r5, %r70, %r71;
	setp.eq.s32 	%p1, %r56, 3;
	@%p1 bra 	$L__BB1_3;
	setp.ne.s32 	%p2, %r56, 0;
	@%p2 bra 	$L__BB1_4;
	add.s32 	%r79, %r2, -1;
	rem.s32 	%r80, %r79, %r54;
	cvt.s64.s32 	%rd15, %r80;
	mad.lo.s64 	%rd16, %rd2, %rd15, %rd3;
	shl.b64 	%rd17, %rd16, 2;
	add.s64 	%rd18, %rd1, %rd17;
	ld.global.u32 	%r81, [%rd18];
	st.shared.u32 	[%r5], %r81;
	bra.uni 	$L__BB1_4;
$L__BB1_3:
	rem.s32 	%r72, %r3, %r54;
	cvt.s64.s32 	%rd11, %r72;
	mad.lo.s64 	%rd12, %rd2, %rd11, %rd3;
	shl.b64 	%rd13, %rd12, 2;
	add.s64 	%rd14, %rd1, %rd13;
	ld.global.u32 	%r73, [%rd14];
	add.s32 	%r74, %r2, %r55;
	mul.lo.s32 	%r75, %r74, %r1;
	shl.b32 	%r76, %r75, 2;
	add.s32 	%r78, %r70, %r76;
	st.shared.u32 	[%r78], %r73;
$L__BB1_4:
	bar.sync 	0;
	ld.shared.u32 	%r6, [%r5];
	add.s32 	%r7, %r1, -1;
	add.s32 	%r82, %r2, -1;
	mul.lo.s32 	%r83, %r7, %r82;
	shl.b32 	%r84, %r83, 2;
	add.s32 	%r8, %r70, %r84;
	ld.shared.u32 	%r9, [%r8];
	setp.eq.s32 	%p3, %r9, 2;
	selp.u32 	%r105, 1, 0, %p3;
	setp.eq.s32 	%p4, %r9, 1;
	selp.u32 	%r106, 1, 0, %p4;
	shl.b32 	%r12, %r82, 2;
	add.s32 	%r13, %r8, %r12;
	ld.shared.u32 	%r14, [%r13];
	setp.eq.s32 	%p5, %r14, 1;
	@%p5 bra 	$L__BB1_7;
	setp.ne.s32 	%p6, %r14, 2;
	@%p6 bra 	$L__BB1_8;
	setp.eq.s32 	%p7, %r9, 2;
	selp.b32 	%r105, 2, 1, %p7;
	bra.uni 	$L__BB1_8;
$L__BB1_7:
	setp.eq.s32 	%p8, %r9, 1;
	selp.b32 	%r106, 2, 1, %p8;
$L__BB1_8:
	add.s32 	%r19, %r13, %r12;
	ld.shared.u32 	%r86, [%r19];
	setp.eq.s32 	%p9, %r86, 1;
	@%p9 bra 	$L__BB1_11;
	setp.ne.s32 	%p10, %r86, 2;
	@%p10 bra 	$L__BB1_12;
	add.s32 	%r105, %r105, 1;
	bra.uni 	$L__BB1_12;
$L__BB1_11:
	add.s32 	%r106, %r106, 1;
$L__BB1_12:
	shl.b32 	%r24, %r7, 2;
	add.s32 	%r25, %r8, %r24;
	ld.shared.u32 	%r26, [%r25];
	setp.eq.s32 	%p11, %r26, 1;
	@%p11 bra 	$L__BB1_15;
	setp.ne.s32 	%p12, %r26, 2;
	@%p12 bra 	$L__BB1_16;
	add.s32 	%r105, %r105, 1;
	bra.uni 	$L__BB1_16;
$L__BB1_15:
	add.s32 	%r106, %r106, 1;
$L__BB1_16:
	setp.gt.s32 	%p13, %r26, 0;
	selp.u32 	%r87, 1, 0, %p13;
	setp.gt.s32 	%p14, %r14, 0;
	selp.u32 	%r88, 1, 0, %p14;
	add.s32 	%r31, %r88, %r87;
	shl.b32 	%r89, %r1, 2;
	add.s32 	%r32, %r89, 4;
	add.s32 	%r33, %r19, %r32;
	ld.shared.u32 	%r34, [%r33];
	setp.eq.s32 	%p15, %r34, 1;
	@%p15 bra 	$L__BB1_19;
	setp.ne.s32 	%p16, %r34, 2;
	@%p16 bra 	$L__BB1_20;
	add.s32 	%r105, %r105, 1;
	bra.uni 	$L__BB1_20;
$L__BB1_19:
	add.s32 	%r106, %r106, 1;
$L__BB1_20:
	setp.gt.s32 	%p17, %r34, 0;
	selp.u32 	%r91, 1, 0, %p17;
	add.s32 	%r39, %r31, %r91;
	add.s32 	%r92, %r25, %r24;
	ld.shared.u32 	%r90, [%r92];
	setp.eq.s32 	%p18, %r90, 1;
	@%p18 bra 	$L__BB1_23;
	setp.ne.s32 	%p19, %r90, 2;
	@%p19 bra 	$L__BB1_24;
	add.s32 	%r105, %r105, 1;
	bra.uni 	$L__BB1_24;
$L__BB1_23:
	add.s32 	%r106, %r106, 1;
$L__BB1_24:
	ld.shared.u32 	%r44, [%r4];
	setp.eq.s32 	%p20, %r44, 1;
	@%p20 bra 	$L__BB1_27;
	setp.ne.s32 	%p21, %r44, 2;
	@%p21 bra 	$L__BB1_28;
	add.s32 	%r105, %r105, 1;
	bra.uni 	$L__BB1_28;
$L__BB1_27:
	add.s32 	%r106, %r106, 1;
$L__BB1_28:
	setp.gt.s32 	%p22, %r44, 0;
	selp.u32 	%r94, 1, 0, %p22;
	add.s32 	%r49, %r39, %r94;
	add.s32 	%r95, %r33, %r32;
	ld.shared.u32 	%r93, [%r95];
	setp.eq.s32 	%p23, %r93, 1;
	@%p23 bra 	$L__BB1_31;
	setp.ne.s32 	%p24, %r93, 2;
	@%p24 bra 	$L__BB1_32;
	add.s32 	%r105, %r105, 1;
	bra.uni 	$L__BB1_32;
$L__BB1_31:
	add.s32 	%r106, %r106, 1;
$L__BB1_32:
	setp.eq.s32 	%p25, %r49, 1;
	cvta.to.global.u64 	%rd19, %rd5;
	add.s32 	%r96, %r106, %r105;
	setp.gt.u32 	%p26, %r96, 3;
	selp.b32 	%r98, 0, %r6, %p26;
	selp.b32 	%r99, 0, %r98, %p25;
	setp.eq.s32 	%p27, %r96, 3;
	setp.eq.s32 	%p28, %r6, 0;
	setp.gt.u32 	%p29, %r105, %r106;
	selp.b32 	%r100, 2, 1, %p29;
	selp.b32 	%r101, %r100, %r99, %p28;
	selp.b32 	%r102, %r101, %r99, %p27;
	add.s64 	%rd21, %rd19, %rd9;
	st.global.u32 	[%rd21], %r102;
	ret;

}


// ===== COMPILED SASS (sm_100) =====

	.target	sm_100

	.elftype	@"ET_EXEC"


//--------------------- .note.nv.tkinfo           --------------------------
	.section	.note.nv.tkinfo,"",@"SHT_NOTE"
	.sectionflags	@"SHF_NOTE_NV_TKINFO"
	.tkinfo
        /*0018*/ 	.word	0x00000002
        /*0030*/ 	.string	""
        /*0030*/ 	.string	"ptxas"
        /*0030*/ 	.string	"Cuda compilation tools, release 13.0, V13.0.88"
        /*0030*/ 	.string	"Build cuda_13.0.r13.0/compiler.36424714_0"
        /*0030*/ 	.string	"-arch sm_100 -m 64 "



//--------------------- .note.nv.cuinfo           --------------------------
	.section	.note.nv.cuinfo,"",@"SHT_NOTE"
	.sectionflags	@"SHF_NOTE_NV_CUINFO"
        /*0018*/ 	.short	0x0002
        /*001a*/ 	.short	0x0064
        /*001c*/ 	.short	0x0082
	.zero		2


//--------------------- .nv.info                  --------------------------
	.section	.nv.info,"",@"SHT_CUDA_INFO"
	.align	4


	//----- nvinfo : EIATTR_REGCOUNT
	.align		4
        /*0000*/ 	.byte	0x04, 0x2f
        /*0002*/ 	.short	(.L_1 - .L_0)
	.align		4
.L_0:
        /*0004*/ 	.word	index@(_Z11init_kernelPii)
        /*0008*/ 	.word	0x0000000b


	//----- nvinfo : EIATTR_FRAME_SIZE
	.align		4
.L_1:
        /*000c*/ 	.byte	0x04, 0x11
        /*000e*/ 	.short	(.L_3 - .L_2)
	.align		4
.L_2:
        /*0010*/ 	.word	index@(_Z11init_kernelPii)
        /*0014*/ 	.word	0x00000000


	//----- nvinfo : EIATTR_REGCOUNT
	.align		4
.L_3:
        /*0018*/ 	.byte	0x04, 0x2f
        /*001a*/ 	.short	(.L_5 - .L_4)
	.align		4
.L_4:
        /*001c*/ 	.word	index@(_Z11life_kernelPiS_iiii)
        /*0020*/ 	.word	0x00000014


	//----- nvinfo : EIATTR_FRAME_SIZE
	.align		4
.L_5:
        /*0024*/ 	.byte	0x04, 0x11
        /*0026*/ 	.short	(.L_7 - .L_6)
	.align		4
.L_6:
        /*0028*/ 	.word	index@($__internal_0_$__cuda_sm20_div_u16)
        /*002c*/ 	.word	0x00000000


	//----- nvinfo : EIATTR_FRAME_SIZE
	.align		4
.L_7:
        /*0030*/ 	.byte	0x04, 0x11
        /*0032*/ 	.short	(.L_9 - .L_8)
	.align		4
.L_8:
        /*0034*/ 	.word	index@(_Z11life_kernelPiS_iiii)
        /*0038*/ 	.word	0x00000000


	//----- nvinfo : EIATTR_MIN_STACK_SIZE
	.align		4
.L_9:
        /*003c*/ 	.byte	0x04, 0x12
        /*003e*/ 	.short	(.L_11 - .L_10)
	.align		4
.L_10:
        /*0040*/ 	.word	index@(_Z11life_kernelPiS_iiii)
        /*0044*/ 	.word	0x00000000


	//----- nvinfo : EIATTR_MIN_STACK_SIZE
	.align		4
.L_11:
        /*0048*/ 	.byte	0x04, 0x12
        /*004a*/ 	.short	(.L_13 - .L_12)
	.align		4
.L_12:
        /*004c*/ 	.word	index@(_Z11init_kernelPii)
        /*0050*/ 	.word	0x00000000
.L_13:


//--------------------- .nv.compat                --------------------------
	.section	.nv.compat,"",@"SHT_CUDA_COMPAT_INFO"
	.align	4
        /*0000*/ 	.byte	0x02, 0x09, 0x00, 0x00, 0x02, 0x02, 0x01, 0x00, 0x02, 0x05, 0x05, 0x00, 0x03, 0x07, 0x01, 0x01
        /*0010*/ 	.byte	0x02, 0x03, 0x00, 0x00, 0x02, 0x06, 0x01, 0x00, 0x04, 0x0b, 0x08, 0x00, 0x01, 0x00, 0x00, 0x00
        /*0020*/ 	.byte	0x00, 0x00, 0x00, 0x00


//--------------------- .nv.info._Z11life_kernelPiS_iiii --------------------------
	.section	.nv.info._Z11life_kernelPiS_iiii,"",@"SHT_CUDA_INFO"
	.sectionflags	@""
	.align	4


	//----- nvinfo : EIATTR_CUDA_API_VERSION
	.align		4
        /*0000*/ 	.byte	0x04, 0x37
        /*0002*/ 	.short	(.L_15 - .L_14)
.L_14:
        /*0004*/ 	.word	0x00000082


	//----- nvinfo : EIATTR_KPARAM_INFO
	.align		4
.L_15:
        /*0008*/ 	.byte	0x04, 0x17
        /*000a*/ 	.short	(.L_17 - .L_16)
.L_16:
        /*000c*/ 	.word	0x00000000
        /*0010*/ 	.short	0x0005
        /*0012*/ 	.short	0x001c
        /*0014*/ 	.byte	0x00, 0xf0, 0x11, 0x00


	//----- nvinfo : EIATTR_KPARAM_INFO
	.align		4
.L_17:
        /*0018*/ 	.byte	0x04, 0x17
        /*001a*/ 	.short	(.L_19 - .L_18)
.L_18:
        /*001c*/ 	.word	0x00000000
        /*0020*/ 	.short	0x0004
        /*0022*/ 	.short	0x0018
        /*0024*/ 	.byte	0x00, 0xf0, 0x11, 0x00


	//----- nvinfo : EIATTR_KPARAM_INFO
	.align		4
.L_19:
        /*0028*/ 	.byte	0x04, 0x17
        /*002a*/ 	.short	(.L_21 - .L_20)
.L_20:
        /*002c*/ 	.word	0x00000000
        /*0030*/ 	.short	0x0003
        /*0032*/ 	.short	0x0014
        /*0034*/ 	.byte	0x00, 0xf0, 0x11, 0x00


	//----- nvinfo : EIATTR_KPARAM_INFO
	.align		4
.L_21:
        /*0038*/ 	.byte	0x04, 0x17
        /*003a*/ 	.short	(.L_23 - .L_22)
.L_22:
        /*003c*/ 	.word	0x00000000
        /*0040*/ 	.short	0x0002
        /*0042*/ 	.short	0x0010
        /*0044*/ 	.byte	0x00, 0xf0, 0x11, 0x00


	//----- nvinfo : EIATTR_KPARAM_INFO
	.align		4
.L_23:
        /*0048*/ 	.byte	0x04, 0x17
        /*004a*/ 	.short	(.L_25 - .L_24)
.L_24:
        /*004c*/ 	.word	0x00000000
        /*0050*/ 	.short	0x0001
        /*0052*/ 	.short	0x0008
        /*0054*/ 	.byte	0x00, 0xf5, 0x21, 0x00


	//----- nvinfo : EIATTR_KPARAM_INFO
	.align		4
.L_25:
        /*0058*/ 	.byte	0x04, 0x17
        /*005a*/ 	.short	(.L_27 - .L_26)
.L_26:
        /*005c*/ 	.word	0x00000000
        /*0060*/ 	.short	0x0000
        /*0062*/ 	.short	0x0000
        /*0064*/ 	.byte	0x00, 0xf5, 0x21, 0x00


	//----- nvinfo : EIATTR_SPARSE_MMA_MASK
	.align		4
.L_27:
        /*0068*/ 	.byte	0x03, 0x50
        /*006a*/ 	.short	0x0000


	//----- nvinfo : EIATTR_MAXREG_COUNT
	.align		4
        /*006c*/ 	.byte	0x03, 0x1b
        /*006e*/ 	.short	0x00ff


	//----- nvinfo : EIATTR_NUM_BARRIERS
	.align		4
        /*0070*/ 	.byte	0x02, 0x4c
        /*0072*/ 	.byte	0x01
	.zero		1


	//----- nvinfo : EIATTR_MERCURY_ISA_VERSION
	.align		4
        /*0074*/ 	.byte	0x03, 0x5f
        /*0076*/ 	.short	0x0101


	//----- nvinfo : EIATTR_VRC_CTA_INIT_COUNT
	.align		4
        /*0078*/ 	.byte	0x02, 0x4a
	.zero		1
	.zero		1


	//----- nvinfo : EIATTR_EXIT_INSTR_OFFSETS
	.align		4
        /*007c*/ 	.byte	0x04, 0x1c
        /*007e*/ 	.short	(.L_29 - .L_28)


	//   ....[0]....
.L_28:
        /*0080*/ 	.word	0x000010a0


	//----- nvinfo : EIATTR_CRS_STACK_SIZE
	.align		4
.L_29:
        /*0084*/ 	.byte	0x04, 0x1e
        /*0086*/ 	.short	(.L_31 - .L_30)
.L_30:
        /*0088*/ 	.word	0x00000000


	//----- nvinfo : EIATTR_CBANK_PARAM_SIZE
	.align		4
.L_31:
        /*008c*/ 	.byte	0x03, 0x19
        /*008e*/ 	.short	0x0020


	//----- nvinfo : EIATTR_PARAM_CBANK
	.align		4
        /*0090*/ 	.byte	0x04, 0x0a
        /*0092*/ 	.short	(.L_33 - .L_32)
	.align		4
.L_32:
        /*0094*/ 	.word	index@(.nv.constant0._Z11life_kernelPiS_iiii)
        /*0098*/ 	.short	0x0380
        /*009a*/ 	.short	0x0020


	//----- nvinfo : EIATTR_SW_WAR
	.align		4
.L_33:
        /*009c*/ 	.byte	0x04, 0x36
        /*009e*/ 	.short	(.L_35 - .L_34)
.L_34:
        /*00a0*/ 	.word	0x00000008
.L_35:


//--------------------- .nv.info._Z11init_kernelPii --------------------------
	.section	.nv.info._Z11init_kernelPii,"",@"SHT_CUDA_INFO"
	.sectionflags	@""
	.align	4


	//----- nvinfo : EIATTR_CUDA_API_VERSION
	.align		4
        /*0000*/ 	.byte	0x04, 0x37
        /*0002*/ 	.short	(.L_37 - .L_36)
.L_36:
        /*0004*/ 	.word	0x00000082


	//----- nvinfo : EIATTR_KPARAM_INFO
	.align		4
.L_37:
        /*0008*/ 	.byte	0x04, 0x17
        /*000a*/ 	.short	(.L_39 - .L_38)
.L_38:
        /*000c*/ 	.word	0x00000000
        /*0010*/ 	.short	0x0001
        /*0012*/ 	.short	0x0008
        /*0014*/ 	.byte	0x00, 0xf0, 0x11, 0x00


	//----- nvinfo : EIATTR_KPARAM_INFO
	.align		4
.L_39:
        /*0018*/ 	.byte	0x04, 0x17
        /*001a*/ 	.short	(.L_41 - .L_40)
.L_40:
        /*001c*/ 	.word	0x00000000
        /*0020*/ 	.short	0x0000
        /*0022*/ 	.short	0x0000
        /*0024*/ 	.byte	0x00, 0xf5, 0x21, 0x00


	//----- nvinfo : EIATTR_SPARSE_MMA_MASK
	.align		4
.L_41:
        /*0028*/ 	.byte	0x03, 0x50
        /*002a*/ 	.short	0x0000


	//----- nvinfo : EIATTR_MAXREG_COUNT
	.align		4
        /*002c*/ 	.byte	0x03, 0x1b
        /*002e*/ 	.short	0x00ff


	//----- nvinfo : EIATTR_MERCURY_ISA_VERSION
	.align		4
        /*0030*/ 	.byte	0x03, 0x5f
        /*0032*/ 	.short	0x0101


	//----- nvinfo : EIATTR_VRC_CTA_INIT_COUNT
	.align		4
        /*0034*/ 	.byte	0x02, 0x4a
	.zero		1
	.zero		1


	//----- nvinfo : EIATTR_EXIT_INSTR_OFFSETS
	.align		4
        /*0038*/ 	.byte	0x04, 0x1c
        /*003a*/ 	.short	(.L_43 - .L_42)


	//   ....[0]....
.L_42:
        /*003c*/ 	.word	0x000001b0


	//----- nvinfo : EIATTR_CBANK_PARAM_SIZE
	.align		4
.L_43:
        /*0040*/ 	.byte	0x03, 0x19
        /*0042*/ 	.short	0x000c


	//----- nvinfo : EIATTR_PARAM_CBANK
	.align		4
        /*0044*/ 	.byte	0x04, 0x0a
        /*0046*/ 	.short	(.L_45 - .L_44)
	.align		4
.L_44:
        /*0048*/ 	.word	index@(.nv.constant0._Z11init_kernelPii)
        /*004c*/ 	.short	0x0380
        /*004e*/ 	.short	0x000c


	//----- nvinfo : EIATTR_SW_WAR
	.align		4
.L_45:
        /*0050*/ 	.byte	0x04, 0x36
        /*0052*/ 	.short	(.L_47 - .L_46)
.L_46:
        /*0054*/ 	.word	0x00000008
.L_47:


//--------------------- .nv.callgraph             --------------------------
	.section	.nv.callgraph,"",@"SHT_CUDA_CALLGRAPH"
	.align	4
	.sectionentsize	8
	.align		4
        /*0000*/ 	.word	0x00000000
	.align		4
        /*0004*/ 	.word	0xffffffff
	.align		4
        /*0008*/ 	.word	0x00000000
	.align		4
        /*000c*/ 	.word	0xfffffffe
	.align		4
        /*0010*/ 	.word	0x00000000
	.align		4
        /*0014*/ 	.word	0xfffffffd
	.align		4
        /*0018*/ 	.word	0x00000000
	.align		4
        /*001c*/ 	.word	0xfffffffc


//--------------------- .text._Z11life_kernelPiS_iiii --------------------------
	.section	.text._Z11life_kernelPiS_iiii,"ax",@progbits
	.align	128
        .global         _Z11life_kernelPiS_iiii
        .type           _Z11life_kernelPiS_iiii,@function
        .size           _Z11life_kernelPiS_iiii,(.L_x_26 - _Z11life_kernelPiS_iiii)
        .other          _Z11life_kernelPiS_iiii,@"STO_CUDA_ENTRY STV_DEFAULT"
_Z11life_kernelPiS_iiii:
.text._Z11life_kernelPiS_iiii:
[----:B------:R-:W-:Y:S01]  /*0000*/  LDC R1, c[0x0][0x37c] ;  /* 0x0000df00ff017b82 */ /* 0x000fe20000000800 */
[----:B------:R-:W0:Y:S07]  /*0010*/  S2R R3, SR_TID.X ;  /* 0x0000000000037919 */ /* 0x000e2e0000002100 */
[----:B------:R-:W1:Y:S01]  /*0020*/  LDC R0, c[0x0][0x360] ;  /* 0x0000d800ff007b82 */ /* 0x000e620000000800 */
[----:B------:R-:W-:-:S07]  /*0030*/  MOV R8, 0x80 ;  /* 0x0000008000087802 */ /* 0x000fce0000000f00 */
[----:B------:R-:W2:Y:S01]  /*0040*/  S2UR UR4, SR_CTAID.X ;  /* 0x00000000000479c3 */ /* 0x000ea20000002500 */
[----:B-1----:R-:W-:Y:S02]  /*0050*/  LOP3.LUT R4, R0, 0xffff, RZ, 0xc0, !PT ;  /* 0x0000ffff00047812 */ /* 0x002fe400078ec0ff */
[----:B0-2---:R-:W-:-:S07]  /*0060*/  LOP3.LUT R2, R3, 0xffff, RZ, 0xc0, !PT ;  /* 0x0000ffff03027812 */ /* 0x005fce00078ec0ff */
[----:B------:R-:W-:Y:S05]  /*0070*/  CALL.REL.NOINC `($__internal_0_$__cuda_sm20_div_u16) ;  /* 0x00000010000c7944 */ /* 0x000fea0003c00000 */
[----:B------:R-:W0:Y:S01]  /*0080*/  LDC R13, c[0x0][0x390] ;  /* 0x0000e400ff0d7b82 */ /* 0x000e220000000800 */
[----:B------:R-:W-:Y:S01]  /*0090*/  PRMT R8, R0, 0x9910, RZ ;  /* 0x0000991000087816 */ /* 0x000fe200000000ff */
[----:B------:R-:W1:Y:S01]  /*00a0*/  LDCU UR6, c[0x0][0x398] ;  /* 0x00007300ff0677ac */ /* 0x000e620008000800 */
[----:B------:R-:W-:Y:S01]  /*00b0*/  PRMT R15, R4, 0x9910, RZ ;  /* 0x00009910040f7816 */ /* 0x000fe200000000ff */
[----:B------:R-:W2:Y:S04]  /*00c0*/  LDCU.64 UR10, c[0x0][0x380] ;  /* 0x00007000ff0a77ac */ /* 0x000ea80008000a00 */
[----:B------:R-:W3:Y:S01]  /*00d0*/  LDC R7, c[0x0][0x394] ;  /* 0x0000e500ff077b82 */ /* 0x000ee20000000800 */
[----:B------:R-:W-:Y:S01]  /*00e0*/  IMAD R8, R8, R15, RZ ;  /* 0x0000000f08087224 */ /* 0x000fe200078e02ff */
[----:B------:R-:W4:Y:S03]  /*00f0*/  LDCU.64 UR8, c[0x0][0x358] ;  /* 0x00006b00ff0877ac */ /* 0x000f260008000a00 */
[----:B------:R-:W-:-:S03]  /*0100*/  IMAD.MOV R8, RZ, RZ, -R8 ;  /* 0x000000ffff087224 */ /* 0x000fc600078e0a08 */
[----:B------:R-:W5:Y:S02]  /*0110*/  S2UR UR5, SR_CTAID.Y ;  /* 0x00000000000579c3 */ /* 0x000f640000002600 */
[----:B------:R-:W-:-:S05]  /*0120*/  PRMT R8, R8, 0x7710, RZ ;  /* 0x0000771008087816 */ /* 0x000fca00000000ff */
[----:B------:R-:W-:Y:S01]  /*0130*/  IMAD.IADD R3, R8, 0x1, R3 ;  /* 0x0000000108037824 */ /* 0x000fe200078e0203 */
[----:B0-----:R-:W-:Y:S01]  /*0140*/  IABS R10, R13 ;  /* 0x0000000d000a7213 */ /* 0x001fe20000000000 */
[----:B------:R-:W5:Y:S01]  /*0150*/  LDC R2, c[0x0][0x39c] ;  /* 0x0000e700ff027b82 */ /* 0x000f620000000800 */
[----:B------:R-:W-:Y:S01]  /*0160*/  IMAD.MOV.U32 R8, RZ, RZ, RZ ;  /* 0x000000ffff087224 */ /* 0x000fe200078e00ff */
[----:B------:R-:W-:Y:S01]  /*0170*/  ISETP.NE.AND P2, PT, R13, RZ, PT ;  /* 0x000000ff0d00720c */ /* 0x000fe20003f45270 */
[----:B------:R-:W0:Y:S01]  /*0180*/  I2F.RP R9, R10 ;  /* 0x0000000a00097306 */ /* 0x000e220000209400 */
[----:B------:R-:W-:Y:S02]  /*0190*/  LOP3.LUT R3, R3, 0xffff, RZ, 0xc0, !PT ;  /* 0x0000ffff03037812 */ /* 0x000fe400078ec0ff */
[----:B---3--:R-:W-:-:S03]  /*01a0*/  IABS R6, R7 ;  /* 0x0000000700067213 */ /* 0x008fc60000000000 */
[----:B------:R-:W-:Y:S01]  /*01b0*/  IMAD R0, R0, UR4, R3 ;  /* 0x0000000400007c24 */ /* 0x000fe2000f8e0203 */
[----:B-1----:R-:W-:Y:S01]  /*01c0*/  USHF.R.S32.HI UR4, URZ, 0x1f, UR6 ;  /* 0x0000001fff047899 */ /* 0x002fe20008011406 */
[----:B------:R-:W1:Y:S01]  /*01d0*/  I2F.RP R11, R6 ;  /* 0x00000006000b7306 */ /* 0x000e620000209400 */
[----:B------:R-:W-:Y:S02]  /*01e0*/  LOP3.LUT R12, RZ, R7, RZ, 0x33, !PT ;  /* 0x00000007ff0c7212 */ /* 0x000fe400078e33ff */
[----:B------:R-:W-:Y:S02]  /*01f0*/  USHF.R.U32.HI UR7, URZ, 0x2, UR4 ;  /* 0x00000002ff077899 */ /* 0x000fe40008011604 */
[----:B------:R-:W-:-:S03]  /*0200*/  USHF.R.U64 UR6, UR6, 0x2, UR4 ;  /* 0x0000000206067899 */ /* 0x000fc60008001204 */
[----:B0-----:R-:W0:Y:S08]  /*0210*/  MUFU.RCP R9, R9 ;  /* 0x0000000900097308 */ /* 0x001e300000001000 */
[----:B-1----:R-:W1:Y:S01]  /*0220*/  MUFU.RCP R11, R11 ;  /* 0x0000000b000b7308 */ /* 0x002e620000001000 */
[----:B0-----:R-:W-:-:S07]  /*0230*/  VIADD R5, R9, 0xffffffe ;  /* 0x0ffffffe09057836 */ /* 0x001fce0000000000 */
[----:B------:R-:W0:Y:S01]  /*0240*/  F2I.FTZ.U32.TRUNC.NTZ R5, R5 ;  /* 0x0000000500057305 */ /* 0x000e22000021f000 */
[----:B-1----:R-:W-:Y:S01]  /*0250*/  VIADD R9, R11, 0xffffffe ;  /* 0x0ffffffe0b097836 */ /* 0x002fe20000000000 */
[----:B------:R-:W-:Y:S01]  /*0260*/  LOP3.LUT R11, R4, 0xffff, RZ, 0xc0, !PT ;  /* 0x0000ffff040b7812 */ /* 0x000fe200078ec0ff */
[----:B------:R-:W-:-:S05]  /*0270*/  IMAD.MOV.U32 R4, RZ, RZ, RZ ;  /* 0x000000ffff047224 */ /* 0x000fca00078e00ff */
[----:B------:R-:W1:Y:S01]  /*0280*/  F2I.FTZ.U32.TRUNC.NTZ R9, R9 ;  /* 0x0000000900097305 */ /* 0x000e62000021f000 */
[----:B-----5:R-:W-:Y:S02]  /*0290*/  IMAD R3, R2, UR5, R11 ;  /* 0x0000000502037c24 */ /* 0x020fe4000f8e020b */
[----:B0-----:R-:W-:-:S04]  /*02a0*/  IMAD.MOV R15, RZ, RZ, -R5 ;  /* 0x000000ffff0f7224 */ /* 0x001fc800078e0a05 */
[----:B------:R-:W-:Y:S02]  /*02b0*/  IMAD R15, R15, R10, RZ ;  /* 0x0000000a0f0f7224 */ /* 0x000fe400078e02ff */
[----:B-1----:R-:W-:Y:S02]  /*02c0*/  IMAD.MOV R17, RZ, RZ, -R9 ;  /* 0x000000ffff117224 */ /* 0x002fe400078e0a09 */
[----:B------:R-:W-:Y:S01]  /*02d0*/  IMAD.HI.U32 R4, R5, R15, R4 ;  /* 0x0000000f05047227 */ /* 0x000fe200078e0004 */
[----:B------:R-:W-:Y:S02]  /*02e0*/  IABS R5, R3 ;  /* 0x0000000300057213 */ /* 0x000fe40000000000 */
[----:B------:R-:W-:Y:S01]  /*02f0*/  IABS R15, R0 ;  /* 0x00000000000f7213 */ /* 0x000fe20000000000 */
[----:B------:R-:W-:-:S04]  /*0300*/  IMAD R11, R17, R6, RZ ;  /* 0x00000006110b7224 */ /* 0x000fc800078e02ff */
[----:B------:R-:W-:-:S04]  /*0310*/  IMAD.HI.U32 R11, R9, R11, R8 ;  /* 0x0000000b090b7227 */ /* 0x000fc800078e0008 */
[----:B------:R-:W-:Y:S02]  /*0320*/  IMAD.MOV.U32 R9, RZ, RZ, R5 ;  /* 0x000000ffff097224 */ /* 0x000fe400078e0005 */
[----:B------:R-:W-:-:S04]  /*0330*/  IMAD.HI.U32 R4, R4, R15, RZ ;  /* 0x0000000f04047227 */ /* 0x000fc800078e00ff */
[----:B------:R-:W-:-:S04]  /*0340*/  IMAD.HI.U32 R5, R11, R9, RZ ;  /* 0x000000090b057227 */ /* 0x000fc800078e00ff */
[----:B------:R-:W-:Y:S02]  /*0350*/  IMAD.MOV R8, RZ, RZ, -R5 ;  /* 0x000000ffff087224 */ /* 0x000fe400078e0a05 */
[----:B------:R-:W-:Y:S02]  /*0360*/  IMAD.MOV R4, RZ, RZ, -R4 ;  /* 0x000000ffff047224 */ /* 0x000fe400078e0a04 */
[----:B------:R-:W-:Y:S02]  /*0370*/  IMAD R9, R6, R8, R9 ;  /* 0x0000000806097224 */ /* 0x000fe400078e0209 */
[----:B------:R-:W-:-:S03]  /*0380*/  IMAD R5, R10, R4, R15 ;  /* 0x000000040a057224 */ /* 0x000fc600078e020f */
[----:B------:R-:W-:Y:S02]  /*0390*/  ISETP.GT.U32.AND P1, PT, R6, R9, PT ;  /* 0x000000090600720c */ /* 0x000fe40003f24070 */
[----:B------:R-:W-:-:S11]  /*03a0*/  ISETP.GT.U32.AND P0, PT, R10, R5, PT ;  /* 0x000000050a00720c */ /* 0x000fd60003f04070 */
[----:B------:R-:W-:Y:S02]  /*03b0*/  @!P1 IADD3 R9, PT, PT, R9, -R6, RZ ;  /* 0x8000000609099210 */ /* 0x000fe40007ffe0ff */
[----:B------:R-:W-:Y:S01]  /*03c0*/  @!P0 IMAD.IADD R5, R5, 0x1, -R10 ;  /* 0x0000000105058824 */ /* 0x000fe200078e0a0a */
[----:B------:R-:W-:Y:S02]  /*03d0*/  ISETP.GE.AND P1, PT, R3, RZ, PT ;  /* 0x000000ff0300720c */ /* 0x000fe40003f26270 */
[----:B------:R-:W-:Y:S02]  /*03e0*/  ISETP.GT.U32.AND P4, PT, R6, R9, PT ;  /* 0x000000090600720c */ /* 0x000fe40003f84070 */
[----:B------:R-:W-:Y:S02]  /*03f0*/  ISETP.GT.U32.AND P3, PT, R10, R5, PT ;  /* 0x000000050a00720c */ /* 0x000fe40003f64070 */
[----:B------:R-:W-:-:S09]  /*0400*/  ISETP.GE.AND P0, PT, R0, RZ, PT ;  /* 0x000000ff0000720c */ /* 0x000fd20003f06270 */
[----:B------:R-:W-:Y:S02]  /*0410*/  @!P4 IMAD.IADD R9, R9, 0x1, -R6 ;  /* 0x000000010909c824 */ /* 0x000fe400078e0a06 */
[----:B------:R-:W-:Y:S01]  /*0420*/  @!P3 IMAD.IADD R5, R5, 0x1, -R10 ;  /* 0x000000010505b824 */ /* 0x000fe200078e0a0a */
[----:B------:R-:W-:Y:S01]  /*0430*/  ISETP.NE.AND P3, PT, R7, RZ, PT ;  /* 0x000000ff0700720c */ /* 0x000fe20003f65270 */
[----:B------:R-:W-:Y:S02]  /*0440*/  @!P1 IMAD.MOV R9, RZ, RZ, -R9 ;  /* 0x000000ffff099224 */ /* 0x000fe400078e0a09 */
[----:B------:R-:W-:-:S03]  /*0450*/  IMAD.MOV.U32 R15, RZ, RZ, R5 ;  /* 0x000000ffff0f7224 */ /* 0x000fc600078e0005 */
[----:B------:R-:W-:Y:S01]  /*0460*/  SEL R9, R12, R9, !P3 ;  /* 0x000000090c097207 */ /* 0x000fe20005800000 */
[----:B------:R-:W-:Y:S01]  /*0470*/  @!P0 IMAD.MOV R15, RZ, RZ, -R15 ;  /* 0x000000ffff0f8224 */ /* 0x000fe200078e0a0f */
[----:B------:R-:W-:Y:S02]  /*0480*/  @!P2 LOP3.LUT R15, RZ, R13, RZ, 0x33, !PT ;  /* 0x0000000dff0fa212 */ /* 0x000fe400078e33ff */
[----:B------:R-:W-:Y:S01]  /*0490*/  SHF.R.S32.HI R4, RZ, 0x1f, R9 ;  /* 0x0000001fff047819 */ /* 0x000fe20000011409 */
[----:B------:R-:W-:Y:S01]  /*04a0*/  IMAD R7, R9, UR7, RZ ;  /* 0x0000000709077c24 */ /* 0x000fe2000f8e02ff */
[----:B------:R-:W-:-:S03]  /*04b0*/  SHF.R.S32.HI R5, RZ, 0x1f, R15 ;  /* 0x0000001fff057819 */ /* 0x000fc6000001140f */
[----:B------:R-:W-:Y:S02]  /*04c0*/  IMAD R7, R4, UR6, R7 ;  /* 0x0000000604077c24 */ /* 0x000fe4000f8e0207 */
[----:B------:R-:W-:-:S04]  /*04d0*/  IMAD.MOV.U32 R4, RZ, RZ, R15 ;  /* 0x000000ffff047224 */ /* 0x000fc800078e000f */
[----:B------:R-:W-:-:S04]  /*04e0*/  IMAD.WIDE.U32 R8, R9, UR6, R4 ;  /* 0x0000000609087c25 */ /* 0x000fc8000f8e0004 */
[----:B------:R-:W-:Y:S02]  /*04f0*/  IMAD.IADD R9, R9, 0x1, R7 ;  /* 0x0000000109097824 */ /* 0x000fe400078e0207 */
[----:B------:R-:W-:-:S03]  /*0500*/  IMAD.SHL.U32 R7, R8, 0x4, RZ ;  /* 0x0000000408077824 */ /* 0x000fc600078e00ff */
[----:B------:R-:W-:Y:S02]  /*0510*/  SHF.L.U64.HI R8, R8, 0x2, R9 ;  /* 0x0000000208087819 */ /* 0x000fe40000010209 */
[----:B--2---:R-:W-:-:S04]  /*0520*/  IADD3 R14, P0, PT, R7, UR10, RZ ;  /* 0x0000000a070e7c10 */ /* 0x004fc8000ff1e0ff */
[----:B------:R-:W-:-:S05]  /*0530*/  IADD3.X R15, PT, PT, R8, UR11, RZ, P0, !PT ;  /* 0x0000000b080f7c10 */ /* 0x000fca00087fe4ff */
[----:B----4-:R-:W2:Y:S01]  /*0540*/  LDG.E R14, desc[UR8][R14.64] ;  /* 0x000000080e0e7981 */ /* 0x010ea2000c1e1900 */
[----:B------:R-:W0:Y:S01]  /*0550*/  S2UR UR5, SR_CgaCtaId ;  /* 0x00000000000579c3 */ /* 0x000e220000008800 */
[C---:B------:R-:W-:Y:S01]  /*0560*/  IMAD R13, R0.reuse, R3, RZ ;  /* 0x00000003000d7224 */ /* 0x040fe200078e02ff */
[----:B------:R-:W-:Y:S01]  /*0570*/  UMOV UR4, 0x400 ;  /* 0x0000040000047882 */ /* 0x000fe20000000000 */
[----:B------:R-:W1:Y:S01]  /*0580*/  S2R R16, SR_TID.Y ;  /* 0x0000000000107919 */ /* 0x000e620000002200 */
[----:B------:R-:W-:Y:S01]  /*0590*/  BSSY.RECONVERGENT B0, `(.L_x_0) ;  /* 0x0000038000007945 */ /* 0x000fe20003800200 */
[----:B------:R-:W-:Y:S02]  /*05a0*/  IMAD.IADD R9, R0, 0x1, R13 ;  /* 0x0000000100097824 */ /* 0x000fe400078e020d */
[----:B------:R-:W-:Y:S01]  /*05b0*/  VIADD R17, R3, 0x1 ;  /* 0x0000000103117836 */ /* 0x000fe20000000000 */
[----:B0-----:R-:W-:-:S06]  /*05c0*/  ULEA UR4, UR5, UR4, 0x18 ;  /* 0x0000000405047291 */ /* 0x001fcc000f8ec0ff */
[----:B------:R-:W-:Y:S02]  /*05d0*/  LEA R9, R9, UR4, 0x2 ;  /* 0x0000000409097c11 */ /* 0x000fe4000f8e10ff */
[----:B------:R-:W-:Y:S02]  /*05e0*/  LEA R10, R13, UR4, 0x2 ;  /* 0x000000040d0a7c11 */ /* 0x000fe4000f8e10ff */
[----:B-1----:R-:W-:Y:S01]  /*05f0*/  ISETP.NE.AND P0, PT, R16, 0x3, PT ;  /* 0x000000031000780c */ /* 0x002fe20003f05270 */
[----:B--2---:R0:W-:-:S12]  /*0600*/  STS [R9], R14 ;  /* 0x0000000e09007388 */ /* 0x0041d80000000800 */
[----:B------:R-:W-:Y:S05]  /*0610*/  @!P0 BRA `(.L_x_1) ;  /* 0x0000000000608947 */ /* 0x000fea0003800000 */
[----:B------:R-:W-:-:S13]  /*0620*/  ISETP.NE.AND P0, PT, R16, RZ, PT ;  /* 0x000000ff1000720c */ /* 0x000fda0003f05270 */
[----:B------:R-:W-:Y:S05]  /*0630*/  @P0 BRA `(.L_x_2) ;  /* 0x0000000000b40947 */ /* 0x000fea0003800000 */
[----:B------:R-:W-:-:S04]  /*0640*/  IADD3 R13, PT, PT, R3, -0x1, RZ ;  /* 0xffffffff030d7810 */ /* 0x000fc80007ffe0ff */
[----:B------:R-:W-:Y:S02]  /*0650*/  IABS R2, R13 ;  /* 0x0000000d00027213 */ /* 0x000fe40000000000 */
[----:B------:R-:W-:-:S03]  /*0660*/  ISETP.GE.AND P1, PT, R13, RZ, PT ;  /* 0x000000ff0d00720c */ /* 0x000fc60003f26270 */
[----:B------:R-:W-:-:S04]  /*0670*/  IMAD.HI.U32 R11, R11, R2, RZ ;  /* 0x000000020b0b7227 */ /* 0x000fc800078e00ff */
[----:B------:R-:W-:-:S04]  /*0680*/  IMAD.MOV R11, RZ, RZ, -R11 ;  /* 0x000000ffff0b7224 */ /* 0x000fc800078e0a0b */
[----:B------:R-:W-:-:S05]  /*0690*/  IMAD R11, R6, R11, R2 ;  /* 0x0000000b060b7224 */ /* 0x000fca00078e0202 */
[----:B------:R-:W-:-:S13]  /*06a0*/  ISETP.GT.U32.AND P0, PT, R6, R11, PT ;  /* 0x0000000b0600720c */ /* 0x000fda0003f04070 */
[----:B------:R-:W-:-:S05]  /*06b0*/  @!P0 IMAD.IADD R11, R11, 0x1, -R6 ;  /* 0x000000010b0b8824 */ /* 0x000fca00078e0a06 */
[----:B------:R-:W-:-:S13]  /*06c0*/  ISETP.GT.U32.AND P0, PT, R6, R11, PT ;  /* 0x0000000b0600720c */ /* 0x000fda0003f04070 */
[----:B------:R-:W-:-:S04]  /*06d0*/  @!P0 IMAD.IADD R11, R11, 0x1, -R6 ;  /* 0x000000010b0b8824 */ /* 0x000fc800078e0a06 */
[----:B------:R-:W-:-:S05]  /*06e0*/  @!P1 IMAD.MOV R11, RZ, RZ, -R11 ;  /* 0x000000ffff0b9224 */ /* 0x000fca00078e0a0b */
[----:B------:R-:W-:-:S04]  /*06f0*/  SEL R11, R12, R11, !P3 ;  /* 0x0000000b0c0b7207 */ /* 0x000fc80005800000 */
[----:B------:R-:W-:Y:S01]  /*0700*/  SHF.R.S32.HI R2, RZ, 0x1f, R11 ;  /* 0x0000001fff027819 */ /* 0x000fe2000001140b */
[C---:B------:R-:W-:Y:S02]  /*0710*/  IMAD R13, R11.reuse, UR7, RZ ;  /* 0x000000070b0d7c24 */ /* 0x040fe4000f8e02ff */
[----:B------:R-:W-:-:S04]  /*0720*/  IMAD.WIDE.U32 R4, R11, UR6, R4 ;  /* 0x000000060b047c25 */ /* 0x000fc8000f8e0004 */
[----:B------:R-:W-:Y:S01]  /*0730*/  IMAD R13, R2, UR6, R13 ;  /* 0x00000006020d7c24 */ /* 0x000fe2000f8e020d */
[----:B------:R-:W-:-:S03]  /*0740*/  LEA R12, P0, R4, UR10, 0x2 ;  /* 0x0000000a040c7c11 */ /* 0x000fc6000f8010ff */
[----:B------:R-:W-:-:S05]  /*0750*/  IMAD.IADD R5, R5, 0x1, R13 ;  /* 0x0000000105057824 */ /* 0x000fca00078e020d */
[----:B------:R-:W-:-:S06]  /*0760*/  LEA.HI.X R13, R4, UR11, R5, 0x2, P0 ;  /* 0x0000000b040d7c11 */ /* 0x000fcc00080f1405 */
[----:B------:R-:W2:Y:S04]  /*0770*/  LDG.E R13, desc[UR8][R12.64] ;  /* 0x000000080c0d7981 */ /* 0x000ea8000c1e1900 */
[----:B--2---:R1:W-:Y:S01]  /*0780*/  STS [R10], R13 ;  /* 0x0000000d0a007388 */ /* 0x0043e20000000800 */
[----:B------:R-:W-:Y:S05]  /*0790*/  BRA `(.L_x_2) ;  /* 0x00000000005c7947 */ /* 0x000fea0003800000 */
.L_x_1:
        /* <DEDUP_REMOVED lines=17> */
[----:B------:R-:W-:-:S05]  /*08b0*/  LEA.HI.X R13, R4, UR11, R5, 0x2, P0 ;  /* 0x0000000b040d7c11 */ /* 0x000fca00080f1405 */
[----:B------:R-:W2:Y:S01]  /*08c0*/  LDG.E R12, desc[UR8][R12.64] ;  /* 0x000000080c0c7981 */ /* 0x000ea2000c1e1900 */
[----:B------:R-:W-:-:S05]  /*08d0*/  IADD3 R5, PT, PT, R3, R2, RZ ;  /* 0x0000000203057210 */ /* 0x000fca0007ffe0ff */
[----:B------:R-:W-:-:S05]  /*08e0*/  IMAD R5, R0, R5, RZ ;  /* 0x0000000500057224 */ /* 0x000fca00078e02ff */
[----:B------:R-:W-:-:S05]  /*08f0*/  LEA R5, R5, UR4, 0x2 ;  /* 0x0000000405057c11 */ /* 0x000fca000f8e10ff */
[----:B--2---:R2:W-:Y:S02]  /*0900*/  STS [R5], R12 ;  /* 0x0000000c05007388 */ /* 0x0045e40000000800 */
.L_x_2:
[----:B------:R-:W-:Y:S05]  /*0910*/  BSYNC.RECONVERGENT B0 ;  /* 0x0000000000007941 */ /* 0x000fea0003800200 */
.L_x_0:
[----:B------:R-:W-:Y:S01]  /*0920*/  BAR.SYNC.DEFER_BLOCKING 0x0 ;  /* 0x0000000000007b1d */ /* 0x000fe20000010000 */
[----:B------:R-:W-:Y:S02]  /*0930*/  VIADD R6, R0, 0xffffffff ;  /* 0xffffffff00067836 */ /* 0x000fe40000000000 */
[----:B-1----:R-:W-:-:S03]  /*0940*/  VIADD R13, R3, 0xffffffff ;  /* 0xffffffff030d7836 */ /* 0x002fc60000000000 */
[----:B------:R-:W-:Y:S01]  /*0950*/  BSSY.RECONVERGENT B0, `(.L_x_3) ;  /* 0x0000015000007945 */ /* 0x000fe20003800200 */
[----:B------:R-:W-:-:S05]  /*0960*/  IMAD R2, R6, R13, RZ ;  /* 0x0000000d06027224 */ /* 0x000fca00078e02ff */
[----:B------:R-:W-:-:S05]  /*0970*/  LEA R11, R2, UR4, 0x2 ;  /* 0x00000004020b7c11 */ /* 0x000fca000f8e10ff */
[--C-:B------:R-:W-:Y:S02]  /*0980*/  IMAD R4, R3, 0x4, R11.reuse ;  /* 0x0000000403047824 */ /* 0x100fe400078e020b */
[----:B--2---:R-:W-:-:S04]  /*0990*/  IMAD R12, R13, 0x4, R11 ;  /* 0x000000040d0c7824 */ /* 0x004fc800078e020b */
[----:B------:R-:W1:Y:S04]  /*09a0*/  LDS R4, [R4+-0x4] ;  /* 0xfffffc0004047984 */ /* 0x000e680000000800 */
[----:B------:R-:W2:Y:S04]  /*09b0*/  LDS R2, [R11] ;  /* 0x000000000b027984 */ /* 0x000ea80000000800 */
[----:B------:R-:W3:Y:S01]  /*09c0*/  LDS R10, [R10] ;  /* 0x000000000a0a7984 */ /* 0x000ee20000000800 */
[----:B-1----:R-:W-:Y:S02]  /*09d0*/  ISETP.NE.AND P2, PT, R4, 0x1, PT ;  /* 0x000000010400780c */ /* 0x002fe40003f45270 */
[----:B--2---:R-:W-:-:S02]  /*09e0*/  ISETP.NE.AND P0, PT, R2, 0x2, PT ;  /* 0x000000020200780c */ /* 0x004fc40003f05270 */
[----:B------:R-:W-:Y:S02]  /*09f0*/  ISETP.NE.AND P1, PT, R2, 0x1, PT ;  /* 0x000000010200780c */ /* 0x000fe40003f25270 */
[----:B------:R-:W-:Y:S02]  /*0a00*/  SEL R5, RZ, 0x1, P0 ;  /* 0x00000001ff057807 */ /* 0x000fe40000000000 */
[----:B------:R-:W-:-:S05]  /*0a10*/  SEL R2, RZ, 0x1, P1 ;  /* 0x00000001ff027807 */ /* 0x000fca0000800000 */
[----:B---3--:R-:W-:Y:S05]  /*0a20*/  @!P2 BRA `(.L_x_4) ;  /* 0x000000000014a947 */ /* 0x008fea0003800000 */
[----:B------:R-:W-:-:S13]  /*0a30*/  ISETP.NE.AND P1, PT, R4, 0x2, PT ;  /* 0x000000020400780c */ /* 0x000fda0003f25270 */
[----:B------:R-:W-:Y:S05]  /*0a40*/  @P1 BRA `(.L_x_5) ;  /* 0x0000000000141947 */ /* 0x000fea0003800000 */
[----:B------:R-:W-:-:S05]  /*0a50*/  IMAD.MOV.U32 R5, RZ, RZ, 0x2 ;  /* 0x00000002ff057424 */ /* 0x000fca00078e00ff */
[----:B------:R-:W-:Y:S01]  /*0a60*/  SEL R5, R5, 0x1, !P0 ;  /* 0x0000000105057807 */ /* 0x000fe20004000000 */
[----:B------:R-:W-:Y:S06]  /*0a70*/  BRA `(.L_x_5) ;  /* 0x0000000000087947 */ /* 0x000fec0003800000 */
.L_x_4:
[----:B------:R-:W-:-:S05]  /*0a80*/  IMAD.MOV.U32 R2, RZ, RZ, 0x2 ;  /* 0x00000002ff027424 */ /* 0x000fca00078e00ff */
[----:B------:R-:W-:-:S07]  /*0a90*/  SEL R2, R2, 0x1, !P1 ;  /* 0x0000000102027807 */ /* 0x000fce0004800000 */
.L_x_5:
[----:B------:R-:W-:Y:S05]  /*0aa0*/  BSYNC.RECONVERGENT B0 ;  /* 0x0000000000007941 */ /* 0x000fea0003800200 */
.L_x_3:
[--C-:B------:R-:W-:Y:S01]  /*0ab0*/  IMAD R3, R3, 0x4, R12.reuse ;  /* 0x0000000403037824 */ /* 0x100fe200078e020c */
[----:B------:R-:W-:Y:S01]  /*0ac0*/  BSSY.RECONVERGENT B0, `(.L_x_6) ;  /* 0x000000a000007945 */ /* 0x000fe20003800200 */
[----:B------:R-:W-:-:S04]  /*0ad0*/  IMAD R12, R13, 0x4, R12 ;  /* 0x000000040d0c7824 */ /* 0x000fc800078e020c */
[----:B------:R-:W1:Y:S02]  /*0ae0*/  LDS R3, [R3+-0x4] ;  /* 0xfffffc0003037984 */ /* 0x000e640000000800 */
[----:B-1----:R-:W-:-:S13]  /*0af0*/  ISETP.NE.AND P0, PT, R3, 0x1, PT ;  /* 0x000000010300780c */ /* 0x002fda0003f05270 */
[----:B------:R-:W-:Y:S05]  /*0b00*/  @!P0 BRA `(.L_x_7) ;  /* 0x0000000000108947 */ /* 0x000fea0003800000 */
[----:B------:R-:W-:-:S13]  /*0b10*/  ISETP.NE.AND P0, PT, R3, 0x2, PT ;  /* 0x000000020300780c */ /* 0x000fda0003f05270 */
[----:B------:R-:W-:Y:S05]  /*0b20*/  @P0 BRA `(.L_x_8) ;  /* 0x00000000000c0947 */ /* 0x000fea0003800000 */
[----:B------:R-:W-:Y:S01]  /*0b30*/  VIADD R5, R5, 0x1 ;  /* 0x0000000105057836 */ /* 0x000fe20000000000 */
[----:B------:R-:W-:Y:S06]  /*0b40*/  BRA `(.L_x_8) ;  /* 0x0000000000047947 */ /* 0x000fec0003800000 */
.L_x_7:
[----:B------:R-:W-:-:S07]  /*0b50*/  VIADD R2, R2, 0x1 ;  /* 0x0000000102027836 */ /* 0x000fce0000000000 */
.L_x_8:
[----:B------:R-:W-:Y:S05]  /*0b60*/  BSYNC.RECONVERGENT B0 ;  /* 0x0000000000007941 */ /* 0x000fea0003800200 */
.L_x_6:
[----:B------:R-:W-:Y:S01]  /*0b70*/  LEA R3, R0, R11, 0x2 ;  /* 0x0000000b00037211 */ /* 0x000fe200078e10ff */
        /* <DEDUP_REMOVED lines=9> */
.L_x_10:
[----:B------:R-:W-:-:S07]  /*0c10*/  VIADD R2, R2, 0x1 ;  /* 0x0000000102027836 */ /* 0x000fce0000000000 */
.L_x_11:
[----:B------:R-:W-:Y:S05]  /*0c20*/  BSYNC.RECONVERGENT B0 ;  /* 0x0000000000007941 */ /* 0x000fea0003800200 */
.L_x_9:
[----:B------:R-:W-:Y:S01]  /*0c30*/  LEA R13, R0, 0x4, 0x2 ;  /* 0x00000004000d7811 */ /* 0x000fe200078e10ff */
[----:B------:R-:W-:Y:S04]  /*0c40*/  BSSY.RECONVERGENT B0, `(.L_x_12) ;  /* 0x000000a000007945 */ /* 0x000fe80003800200 */
[----:B------:R-:W-:-:S05]  /*0c50*/  IMAD.IADD R12, R12, 0x1, R13 ;  /* 0x000000010c0c7824 */ /* 0x000fca00078e020d */
[----:B------:R-:W1:Y:S02]  /*0c60*/  LDS R6, [R12] ;  /* 0x000000000c067984 */ /* 0x000e640000000800 */
[----:B-1----:R-:W-:-:S13]  /*0c70*/  ISETP.NE.AND P0, PT, R6, 0x1, PT ;  /* 0x000000010600780c */ /* 0x002fda0003f05270 */
[----:B------:R-:W-:Y:S05]  /*0c80*/  @!P0 BRA `(.L_x_13) ;  /* 0x0000000000108947 */ /* 0x000fea0003800000 */
[----:B------:R-:W-:-:S13]  /*0c90*/  ISETP.NE.AND P0, PT, R6, 0x2, PT ;  /* 0x000000020600780c */ /* 0x000fda0003f05270 */
[----:B------:R-:W-:Y:S05]  /*0ca0*/  @P0 BRA `(.L_x_14) ;  /* 0x00000000000c0947 */ /* 0x000fea0003800000 */
[----:B------:R-:W-:Y:S01]  /*0cb0*/  VIADD R5, R5, 0x1 ;  /* 0x0000000105057836 */ /* 0x000fe20000000000 */
[----:B------:R-:W-:Y:S06]  /*0cc0*/  BRA `(.L_x_14) ;  /* 0x0000000000047947 */ /* 0x000fec0003800000 */
.L_x_13:
[----:B------:R-:W-:-:S07]  /*0cd0*/  VIADD R2, R2, 0x1 ;  /* 0x0000000102027836 */ /* 0x000fce0000000000 */
.L_x_14:
[----:B------:R-:W-:Y:S05]  /*0ce0*/  BSYNC.RECONVERGENT B0 ;  /* 0x0000000000007941 */ /* 0x000fea0003800200 */
.L_x_12:
[----:B------:R-:W-:Y:S01]  /*0cf0*/  IMAD R0, R0, 0x4, R11 ;  /* 0x0000000400007824 */ /* 0x000fe200078e020b */
[----:B------:R-:W-:Y:S05]  /*0d00*/  BSSY.RECONVERGENT B0, `(.L_x_15) ;  /* 0x0000009000007945 */ /* 0x000fea0003800200 */
[----:B------:R-:W1:Y:S02]  /*0d10*/  LDS R0, [R0+-0x4] ;  /* 0xfffffc0000007984 */ /* 0x000e640000000800 */
[----:B-1----:R-:W-:-:S13]  /*0d20*/  ISETP.NE.AND P0, PT, R0, 0x1, PT ;  /* 0x000000010000780c */ /* 0x002fda0003f05270 */
[----:B------:R-:W-:Y:S05]  /*0d30*/  @!P0 BRA `(.L_x_16) ;  /* 0x0000000000108947 */ /* 0x000fea0003800000 */
[----:B------:R-:W-:-:S13]  /*0d40*/  ISETP.NE.AND P0, PT, R0, 0x2, PT ;  /* 0x000000020000780c */ /* 0x000fda0003f05270 */
[----:B------:R-:W-:Y:S05]  /*0d50*/  @P0 BRA `(.L_x_17) ;  /* 0x00000000000c0947 */ /* 0x000fea0003800000 */
[----:B------:R-:W-:Y:S01]  /*0d60*/  VIADD R5, R5, 0x1 ;  /* 0x0000000105057836 */ /* 0x000fe20000000000 */
[----:B------:R-:W-:Y:S06]  /*0d70*/  BRA `(.L_x_17) ;  /* 0x0000000000047947 */ /* 0x000fec0003800000 */
.L_x_16:
[----:B------:R-:W-:-:S07]  /*0d80*/  VIADD R2, R2, 0x1 ;  /* 0x0000000102027836 */ /* 0x000fce0000000000 */
.L_x_17:
[----:B------:R-:W-:Y:S05]  /*0d90*/  BSYNC.RECONVERGENT B0 ;  /* 0x0000000000007941 */ /* 0x000fea0003800200 */
.L_x_15:
[----:B0-----:R-:W0:Y:S01]  /*0da0*/  LDS R9, [R9] ;  /* 0x0000000009097984 */ /* 0x001e220000000800 */
[----:B------:R-:W-:Y:S01]  /*0db0*/  ISETP.GT.AND P0, PT, R3, RZ, PT ;  /* 0x000000ff0300720c */ /* 0x000fe20003f04270 */
[----:B------:R-:W-:Y:S01]  /*0dc0*/  HFMA2 R3, -RZ, RZ, 0, 1.1920928955078125e-07 ;  /* 0x00000002ff037431 */ /* 0x000fe200000001ff */
[----:B------:R-:W-:Y:S01]  /*0dd0*/  ISETP.GT.AND P1, PT, R4, RZ, PT ;  /* 0x000000ff0400720c */ /* 0x000fe20003f24270 */
[----:B------:R-:W-:Y:S01]  /*0de0*/  BSSY.RECONVERGENT B0, `(.L_x_18) ;  /* 0x000000e000007945 */ /* 0x000fe20003800200 */
[----:B------:R-:W-:Y:S02]  /*0df0*/  SEL R0, RZ, 0x1, !P0 ;  /* 0x00000001ff007807 */ /* 0x000fe40004000000 */
[----:B------:R-:W-:-:S07]  /*0e00*/  ISETP.GT.AND P2, PT, R6, RZ, PT ;  /* 0x000000ff0600720c */ /* 0x000fce0003f44270 */
[----:B------:R-:W-:Y:S02]  /*0e10*/  @!P0 IMAD.MOV R3, RZ, RZ, 0x1 ;  /* 0x00000001ff038424 */ /* 0x000fe400078e02ff */
[----:B------:R-:W-:-:S04]  /*0e20*/  @!P1 IMAD.MOV R3, RZ, RZ, R0 ;  /* 0x000000ffff039224 */ /* 0x000fc800078e0200 */
[----:B------:R-:W-:Y:S02]  /*0e30*/  VIADD R4, R3, 0x1 ;  /* 0x0000000103047836 */ /* 0x000fe40000000000 */
[----:B------:R-:W-:Y:S01]  /*0e40*/  @!P2 IMAD.MOV R4, RZ, RZ, R3 ;  /* 0x000000ffff04a224 */ /* 0x000fe200078e0203 */
[----:B0-----:R-:W-:-:S13]  /*0e50*/  ISETP.NE.AND P0, PT, R9, 0x1, PT ;  /* 0x000000010900780c */ /* 0x001fda0003f05270 */
[----:B------:R-:W-:Y:S05]  /*0e60*/  @!P0 BRA `(.L_x_19) ;  /* 0x0000000000108947 */ /* 0x000fea0003800000 */
[----:B------:R-:W-:-:S13]  /*0e70*/  ISETP.NE.AND P0, PT, R9, 0x2, PT ;  /* 0x000000020900780c */ /* 0x000fda0003f05270 */
[----:B------:R-:W-:Y:S05]  /*0e80*/  @P0 BRA `(.L_x_20) ;  /* 0x00000000000c0947 */ /* 0x000fea0003800000 */
[----:B------:R-:W-:Y:S01]  /*0e90*/  VIADD R5, R5, 0x1 ;  /* 0x0000000105057836 */ /* 0x000fe20000000000 */
[----:B------:R-:W-:Y:S06]  /*0ea0*/  BRA `(.L_x_20) ;  /* 0x0000000000047947 */ /* 0x000fec0003800000 */
.L_x_19:
[----:B------:R-:W-:-:S07]  /*0eb0*/  VIADD R2, R2, 0x1 ;  /* 0x0000000102027836 */ /* 0x000fce0000000000 */
.L_x_20:
[----:B------:R-:W-:Y:S05]  /*0ec0*/  BSYNC.RECONVERGENT B0 ;  /* 0x0000000000007941 */ /* 0x000fea0003800200 */
.L_x_18:
[----:B------:R-:W-:Y:S01]  /*0ed0*/  IMAD.IADD R3, R13, 0x1, R12 ;  /* 0x000000010d037824 */ /* 0x000fe200078e020c */
[----:B------:R-:W-:Y:S01]  /*0ee0*/  ISETP.GT.AND P0, PT, R9, RZ, PT ;  /* 0x000000ff0900720c */ /* 0x000fe20003f04270 */
[----:B------:R-:W-:Y:S01]  /*0ef0*/  BSSY.RECONVERGENT B0, `(.L_x_21) ;  /* 0x000000b000007945 */ /* 0x000fe20003800200 */
[----:B------:R-:W-:-:S03]  /*0f00*/  VIADD R0, R4, 0x1 ;  /* 0x0000000104007836 */ /* 0x000fc60000000000 */
[----:B------:R-:W0:Y:S08]  /*0f10*/  LDS R3, [R3] ;  /* 0x0000000003037984 */ /* 0x000e300000000800 */
[----:B------:R-:W-:Y:S01]  /*0f20*/  @!P0 IMAD.MOV R0, RZ, RZ, R4 ;  /* 0x000000ffff008224 */ /* 0x000fe200078e0204 */
[----:B0-----:R-:W-:-:S13]  /*0f30*/  ISETP.NE.AND P1, PT, R3, 0x1, PT ;  /* 0x000000010300780c */ /* 0x001fda0003f25270 */
[----:B------:R-:W-:Y:S05]  /*0f40*/  @!P1 BRA `(.L_x_22) ;  /* 0x0000000000109947 */ /* 0x000fea0003800000 */
[----:B------:R-:W-:-:S13]  /*0f50*/  ISETP.NE.AND P0, PT, R3, 0x2, PT ;  /* 0x000000020300780c */ /* 0x000fda0003f05270 */
[----:B------:R-:W-:Y:S05]  /*0f60*/  @P0 BRA `(.L_x_23) ;  /* 0x00000000000c0947 */ /* 0x000fea0003800000 */
[----:B------:R-:W-:Y:S01]  /*0f70*/  IADD3 R5, PT, PT, R5, 0x1, RZ ;  /* 0x0000000105057810 */ /* 0x000fe20007ffe0ff */
[----:B------:R-:W-:Y:S06]  /*0f80*/  BRA `(.L_x_23) ;  /* 0x0000000000047947 */ /* 0x000fec0003800000 */
.L_x_22:
[----:B------:R-:W-:-:S07]  /*0f90*/  VIADD R2, R2, 0x1 ;  /* 0x0000000102027836 */ /* 0x000fce0000000000 */
.L_x_23:
[----:B------:R-:W-:Y:S05]  /*0fa0*/  BSYNC.RECONVERGENT B0 ;  /* 0x0000000000007941 */ /* 0x000fea0003800200 */
.L_x_21:
[----:B------:R-:W0:Y:S01]  /*0fb0*/  LDCU.64 UR4, c[0x0][0x388] ;  /* 0x00007100ff0477ac */ /* 0x000e220008000a00 */
[----:B------:R-:W-:Y:S01]  /*0fc0*/  IMAD.IADD R3, R2, 0x1, R5 ;  /* 0x0000000102037824 */ /* 0x000fe200078e0205 */
[----:B------:R-:W-:Y:S01]  /*0fd0*/  ISETP.NE.AND P1, PT, R0, 0x1, PT ;  /* 0x000000010000780c */ /* 0x000fe20003f25270 */
[----:B------:R-:W-:Y:S01]  /*0fe0*/  IMAD.MOV.U32 R4, RZ, RZ, 0x2 ;  /* 0x00000002ff047424 */ /* 0x000fe200078e00ff */
[----:B------:R-:W-:Y:S02]  /*0ff0*/  ISETP.GT.U32.AND P2, PT, R5, R2, PT ;  /* 0x000000020500720c */ /* 0x000fe40003f44070 */
[C---:B------:R-:W-:Y:S02]  /*1000*/  ISETP.NE.AND P0, PT, R3.reuse, 0x3, PT ;  /* 0x000000030300780c */ /* 0x040fe40003f05270 */
[----:B------:R-:W-:Y:S02]  /*1010*/  ISETP.GT.U32.AND P3, PT, R3, 0x3, PT ;  /* 0x000000030300780c */ /* 0x000fe40003f64070 */
[----:B------:R-:W-:-:S02]  /*1020*/  SEL R4, R4, 0x1, P2 ;  /* 0x0000000104047807 */ /* 0x000fc40001000000 */
[C---:B------:R-:W-:Y:S02]  /*1030*/  SEL R0, R10.reuse, RZ, !P3 ;  /* 0x000000ff0a007207 */ /* 0x040fe40005800000 */
[----:B------:R-:W-:Y:S02]  /*1040*/  ISETP.NE.AND P3, PT, R10, RZ, PT ;  /* 0x000000ff0a00720c */ /* 0x000fe40003f65270 */
[----:B------:R-:W-:Y:S02]  /*1050*/  SEL R5, R0, RZ, P1 ;  /* 0x000000ff00057207 */ /* 0x000fe40000800000 */
[----:B0-----:R-:W-:Y:S02]  /*1060*/  IADD3 R2, P4, PT, R7, UR4, RZ ;  /* 0x0000000407027c10 */ /* 0x001fe4000ff9e0ff */
[----:B------:R-:W-:Y:S02]  /*1070*/  @!P0 SEL R5, R4, R5, !P3 ;  /* 0x0000000504058207 */ /* 0x000fe40005800000 */
[----:B------:R-:W-:-:S05]  /*1080*/  IADD3.X R3, PT, PT, R8, UR5, RZ, P4, !PT ;  /* 0x0000000508037c10 */ /* 0x000fca000a7fe4ff */
[----:B------:R-:W-:Y:S01]  /*1090*/  STG.E desc[UR8][R2.64], R5 ;  /* 0x0000000502007986 */ /* 0x000fe2000c101908 */
[----:B------:R-:W-:Y:S05]  /*10a0*/  EXIT ;  /* 0x000000000000794d */ /* 0x000fea0003800000 */
        .weak           $__internal_0_$__cuda_sm20_div_u16
        .type           $__internal_0_$__cuda_sm20_div_u16,@function
        .size           $__internal_0_$__cuda_sm20_div_u16,(.L_x_26 - $__internal_0_$__cuda_sm20_div_u16)
$__internal_0_$__cuda_sm20_div_u16:
[----:B------:R-:W0:Y:S01]  /*10b0*/  I2F.U16 R5, R4 ;  /* 0x0000000400057306 */ /* 0x000e220000101000 */
[----:B------:R-:W-:Y:S01]  /*10c0*/  IMAD.MOV.U32 R6, RZ, RZ, 0x4b800000 ;  /* 0x4b800000ff067424 */ /* 0x000fe200078e00ff */
[----:B------:R-:W-:Y:S02]  /*10d0*/  I2FP.F32.U32.RZ R2, R2 ;  /* 0x0000000200027245 */ /* 0x000fe4000020d000 */
[C---:B0-----:R-:W-:Y:S02]  /*10e0*/  FSETP.GEU.AND P1, PT, |R5|.reuse, 1.175494350822287508e-38, PT ;  /* 0x008000000500780b */ /* 0x041fe40003f2e200 */
[----:B------:R-:W-:Y:S02]  /*10f0*/  FSETP.GT.AND P0, PT, |R5|, 8.50705917302346158658e+37, PT ;  /* 0x7e8000000500780b */ /* 0x000fe40003f04200 */
[----:B------:R-:W-:-:S04]  /*1100*/  FSEL R6, R6, 1, !P1 ;  /* 0x3f80000006067808 */ /* 0x000fc80004800000 */
[----:B------:R-:W-:Y:S02]  /*1110*/  FSEL R6, R6, 0.25, !P0 ;  /* 0x3e80000006067808 */ /* 0x000fe40004000000 */
[----:B------:R-:W-:-:S03]  /*1120*/  ISETP.NE.U32.AND P0, PT, R4, RZ, PT ;  /* 0x000000ff0400720c */ /* 0x000fc60003f05070 */
[----:B------:R-:W-:-:S06]  /*1130*/  FMUL R5, R5, R6 ;  /* 0x0000000605057220 */ /* 0x000fcc0000400000 */
[----:B------:R-:W0:Y:S02]  /*1140*/  MUFU.RCP R5, R5 ;  /* 0x0000000500057308 */ /* 0x000e240000001000 */
[----:B0-----:R-:W-:-:S04]  /*1150*/  FMUL R6, R6, R5 ;  /* 0x0000000506067220 */ /* 0x001fc80000400000 */
[----:B------:R-:W-:Y:S02]  /*1160*/  VIADD R7, R6, 0x2 ;  /* 0x0000000206077836 */ /* 0x000fe40000000000 */
[----:B------:R-:W-:Y:S02]  /*1170*/  IMAD.MOV.U32 R6, RZ, RZ, R8 ;  /* 0x000000ffff067224 */ /* 0x000fe400078e0008 */
[----:B------:R-:W-:Y:S01]  /*1180*/  FMUL.RZ R2, R2, R7 ;  /* 0x0000000702027220 */ /* 0x000fe2000040c000 */
[----:B------:R-:W-:-:S05]  /*1190*/  IMAD.MOV.U32 R7, RZ, RZ, 0x0 ;  /* 0x00000000ff077424 */ /* 0x000fca00078e00ff */
[----:B------:R-:W0:Y:S02]  /*11a0*/  F2I.U32.TRUNC.NTZ R2, R2 ;  /* 0x0000000200027305 */ /* 0x000e24000020f000 */
[----:B0-----:R-:W-:Y:S01]  /*11b0*/  LOP3.LUT R4, R2, 0xffff, RZ, 0xc0, !PT ;  /* 0x0000ffff02047812 */ /* 0x001fe200078ec0ff */
[----:B------:R-:W-:Y:S01]  /*11c0*/  @!P0 IMAD.MOV.U32 R4, RZ, RZ, -0x1 ;  /* 0xffffffffff048424 */ /* 0x000fe200078e00ff */
[----:B------:R-:W-:Y:S06]  /*11d0*/  RET.REL.NODEC R6 `(_Z11life_kernelPiS_iiii) ;  /* 0xffffffec06887950 */ /* 0x000fec0003c3ffff */
.L_x_24:
[----:B------:R-:W-:-:S00]  /*11e0*/  BRA `(.L_x_24) ;  /* 0xfffffffc00fc7947 */ /* 0x000fc0000383ffff */
[----:B------:R-:W-:-:S00]  /*11f0*/  NOP ;  /* 0x0000000000007918 */ /* 0x000fc00000000000 */
        /* <DEDUP_REMOVED lines=8> */
.L_x_26:


//--------------------- .text._Z11init_kernelPii  --------------------------
	.section	.text._Z11init_kernelPii,"ax",@progbits
	.align	128
        .global         _Z11init_kernelPii
        .type           _Z11init_kernelPii,@function
        .size           _Z11init_kernelPii,(.L_x_28 - _Z11init_kernelPii)
        .other          _Z11init_kernelPii,@"STO_CUDA_ENTRY STV_DEFAULT"
_Z11init_kernelPii:
.text._Z11init_kernelPii:
[----:B------:R-:W-:Y:S01]  /*0000*/  LDC R1, c[0x0][0x37c] ;  /* 0x0000df00ff017b82 */ /* 0x000fe20000000800 */
[----:B------:R-:W0:Y:S07]  /*0010*/  S2R R5, SR_TID.Y ;  /* 0x0000000000057919 */ /* 0x000e2e0000002200 */
[----:B------:R-:W-:Y:S01]  /*0020*/  S2UR UR6, SR_CTAID.X ;  /* 0x00000000000679c3 */ /* 0x000fe20000002500 */
[----:B------:R-:W1:Y:S01]  /*0030*/  LDCU UR5, c[0x0][0x388] ;  /* 0x00007100ff0577ac */ /* 0x000e620008000800 */
[----:B------:R-:W-:Y:S01]  /*0040*/  HFMA2 R2, -RZ, RZ, 1.107421875, -15096 ;  /* 0x3c6ef35fff027431 */ /* 0x000fe200000001ff */
[----:B------:R-:W0:Y:S01]  /*0050*/  S2R R8, SR_TID.X ;  /* 0x0000000000087919 */ /* 0x000e220000002100 */
[----:B------:R-:W-:Y:S01]  /*0060*/  MOV R3, 0x0 ;  /* 0x0000000000037802 */ /* 0x000fe20000000f00 */
[----:B------:R-:W2:Y:S03]  /*0070*/  LDCU.64 UR8, c[0x0][0x380] ;  /* 0x00007000ff0877ac */ /* 0x000ea60008000a00 */
[----:B------:R-:W1:Y:S08]  /*0080*/  S2UR UR4, SR_CTAID.Y ;  /* 0x00000000000479c3 */ /* 0x000e700000002600 */
[----:B------:R-:W3:Y:S01]  /*0090*/  LDC R0, c[0x0][0x360] ;  /* 0x0000d800ff007b82 */ /* 0x000ee20000000800 */
[----:B-1----:R-:W-:Y:S01]  /*00a0*/  UIMAD UR4, UR4, UR5, URZ ;  /* 0x00000005040472a4 */ /* 0x002fe2000f8e02ff */
[----:B0-----:R-:W-:-:S03]  /*00b0*/  IADD3 R5, PT, PT, R8, UR6, R5 ;  /* 0x0000000608057c10 */ /* 0x001fc6000fffe005 */
[----:B------:R-:W-:Y:S02]  /*00c0*/  USHF.R.U32.HI UR4, URZ, 0x2, UR4 ;  /* 0x00000002ff047899 */ /* 0x000fe40008011604 */
[----:B------:R-:W-:-:S04]  /*00d0*/  IMAD.WIDE.U32 R2, R5, 0x19660d, R2 ;  /* 0x0019660d05027825 */ /* 0x000fc800078e0002 */
[----:B---3--:R-:W-:Y:S01]  /*00e0*/  IMAD R0, R0, UR6, RZ ;  /* 0x0000000600007c24 */ /* 0x008fe2000f8e02ff */
[----:B------:R-:W0:Y:S01]  /*00f0*/  LDCU.64 UR6, c[0x0][0x358] ;  /* 0x00006b00ff0677ac */ /* 0x000e220008000a00 */
[----:B------:R-:W-:-:S03]  /*0100*/  IMAD.WIDE.U32 R6, R3, 0x55555556, RZ ;  /* 0x5555555603067825 */ /* 0x000fc600078e00ff */
[----:B------:R-:W-:Y:S01]  /*0110*/  IADD3 R0, P1, P2, R0, UR4, R8 ;  /* 0x0000000400007c10 */ /* 0x000fe2000fa3e008 */
[----:B------:R-:W-:-:S04]  /*0120*/  IMAD.WIDE.U32 R4, R2, 0x55555556, RZ ;  /* 0x5555555602047825 */ /* 0x000fc800078e00ff */
[----:B------:R-:W-:-:S03]  /*0130*/  IMAD.WIDE.U32 R6, R2, 0x55555555, R6 ;  /* 0x5555555502067825 */ /* 0x000fc600078e0006 */
[----:B------:R-:W-:Y:S02]  /*0140*/  IADD3 RZ, P0, PT, R5, R6, RZ ;  /* 0x0000000605ff7210 */ /* 0x000fe40007f1e0ff */
[----:B------:R-:W-:Y:S02]  /*0150*/  IADD3.X R5, PT, PT, RZ, RZ, RZ, P1, P2 ;  /* 0x000000ffff057210 */ /* 0x000fe40000fe44ff */
[----:B--2---:R-:W-:Y:S01]  /*0160*/  LEA R4, P1, R0, UR8, 0x2 ;  /* 0x0000000800047c11 */ /* 0x004fe2000f8210ff */
[----:B------:R-:W-:-:S03]  /*0170*/  IMAD.X R7, R3, 0x55555555, R7, P0 ;  /* 0x5555555503077824 */ /* 0x000fc600000e0607 */
[----:B------:R-:W-:Y:S01]  /*0180*/  LEA.HI.X R5, R0, UR9, R5, 0x2, P1 ;  /* 0x0000000900057c11 */ /* 0x000fe200088f1405 */
[----:B------:R-:W-:-:S05]  /*0190*/  IMAD R7, R7, -0x3, R2 ;  /* 0xfffffffd07077824 */ /* 0x000fca00078e0202 */
[----:B0-----:R-:W-:Y:S01]  /*01a0*/  STG.E desc[UR6][R4.64], R7 ;  /* 0x0000000704007986 */ /* 0x001fe2000c101906 */
[----:B------:R-:W-:Y:S05]  /*01b0*/  EXIT ;  /* 0x000000000000794d */ /* 0x000fea0003800000 */
.L_x_25:
        /* <DEDUP_REMOVED lines=12> */
.L_x_28:


//--------------------- .nv.shared._Z11life_kernelPiS_iiii --------------------------
	.section	.nv.shared._Z11life_kernelPiS_iiii,"aw",@nobits
	.sectionflags	@""
	.align	16
	.zero		1024


//--------------------- .nv.shared.reserved.0     --------------------------
	.section	.nv.shared.reserved.0,"aw",@nobits
	.weak		__nv_reservedSMEM_offset_0_alias
	.size		__nv_reservedSMEM_offset_0_alias, 0, 64
	.other		__nv_reservedSMEM_offset_0_alias,@"STO_CUDA_RESERVED_SHARED STV_DEFAULT"
__nv_reservedSMEM_offset_0_alias:
	.zero		0
	.zero		64


//--------------------- .nv.shared._Z11init_kernelPii --------------------------
	.section	.nv.shared._Z11init_kernelPii,"aw",@nobits
	.sectionflags	@""
	.align	16
	.zero		1024


//--------------------- .nv.constant0._Z11life_kernelPiS_iiii --------------------------
	.section	.nv.constant0._Z11life_kernelPiS_iiii,"a",@progbits
	.sectionflags	@""
	.align	4
.nv.constant0._Z11life_kernelPiS_iiii:
	.zero		928


//--------------------- .nv.constant0._Z11init_kernelPii --------------------------
	.section	.nv.constant0._Z11init_kernelPii,"a",@progbits
	.sectionflags	@""
	.align	4
.nv.constant0._Z11init_kernelPii:
	.zero		908


//--------------------- SYMBOLS --------------------------

	.type		.nv.reservedSmem.offset0,@object
	.size		.nv.reservedSmem.offset0,0x4
	.type		.nv.reservedSmem.cap,@object
	.size		.nv.reservedSmem.cap,0x4
